//
// Generated by NVIDIA NVVM Compiler
//
// Compiler Build ID: CL-36424714
// Cuda compilation tools, release 13.0, V13.0.88
// Based on NVVM 20.0.0
//

.version 9.0
.target sm_100
.address_size 64

	// .globl	_Z21convolution_1d_kernelPKfS0_Pfii
.const .align 4 .b8 Kc[8192];
.extern .shared .align 16 .b8 smem[];

.visible .entry _Z21convolution_1d_kernelPKfS0_Pfii(
	.param .u64 .ptr .align 1 _Z21convolution_1d_kernelPKfS0_Pfii_param_0,
	.param .u64 .ptr .align 1 _Z21convolution_1d_kernelPKfS0_Pfii_param_1,
	.param .u64 .ptr .align 1 _Z21convolution_1d_kernelPKfS0_Pfii_param_2,
	.param .u32 _Z21convolution_1d_kernelPKfS0_Pfii_param_3,
	.param .u32 _Z21convolution_1d_kernelPKfS0_Pfii_param_4
)
{
	.reg .pred 	%p<14>;
	.reg .b32 	%r<54>;
	.reg .b32 	%f<69>;
	.reg .b64 	%rd<23>;

	ld.param.u64 	%rd4, [_Z21convolution_1d_kernelPKfS0_Pfii_param_0];
	ld.param.u64 	%rd5, [_Z21convolution_1d_kernelPKfS0_Pfii_param_2];
	ld.param.u32 	%r23, [_Z21convolution_1d_kernelPKfS0_Pfii_param_3];
	ld.param.u32 	%r24, [_Z21convolution_1d_kernelPKfS0_Pfii_param_4];
	mov.u32 	%r1, %tid.x;
	mov.u32 	%r2, %ntid.x;
	mov.u32 	%r25, %ctaid.x;
	mul.lo.s32 	%r3, %r2, %r25;
	add.s32 	%r4, %r3, %r1;
	add.s32 	%r26, %r2, %r24;
	add.s32 	%r5, %r26, -1;
	setp.ge.s32 	%p1, %r1, %r5;
	@%p1 bra 	$L__BB0_5;
	cvta.to.global.u64 	%rd1, %rd4;
	mov.u32 	%r48, %r1;
$L__BB0_2:
	add.s32 	%r7, %r48, %r3;
	setp.ge.s32 	%p2, %r7, %r23;
	@%p2 bra 	$L__BB0_4;
	mul.wide.s32 	%rd6, %r7, 4;
	add.s64 	%rd7, %rd1, %rd6;
	ld.global.f32 	%f13, [%rd7];
	shl.b32 	%r27, %r48, 2;
	mov.u32 	%r28, smem;
	add.s32 	%r29, %r28, %r27;
	st.shared.f32 	[%r29], %f13;
$L__BB0_4:
	add.s32 	%r48, %r48, %r2;
	setp.lt.s32 	%p3, %r48, %r5;
	@%p3 bra 	$L__BB0_2;
$L__BB0_5:
	bar.sync 	0;
	sub.s32 	%r30, %r23, %r24;
	setp.gt.s32 	%p4, %r4, %r30;
	@%p4 bra 	$L__BB0_19;
	setp.lt.s32 	%p5, %r24, 1;
	mov.f32 	%f68, 0f00000000;
	@%p5 bra 	$L__BB0_18;
	and.b32  	%r9, %r24, 7;
	setp.lt.u32 	%p6, %r24, 8;
	mov.f32 	%f68, 0f00000000;
	mov.b32 	%r52, 0;
	@%p6 bra 	$L__BB0_10;
	and.b32  	%r52, %r24, 2147483640;
	neg.s32 	%r50, %r52;
	shl.b32 	%r32, %r1, 2;
	mov.u32 	%r33, smem;
	add.s32 	%r34, %r32, %r33;
	add.s32 	%r49, %r34, 16;
	mov.u64 	%rd9, Kc;
	add.s64 	%rd22, %rd9, 16;
	mov.f32 	%f68, 0f00000000;
$L__BB0_9:
	.pragma "nounroll";
	ld.shared.f32 	%f18, [%r49+-16];
	ld.const.f32 	%f19, [%rd22+-16];
	fma.rn.f32 	%f20, %f18, %f19, %f68;
	ld.shared.f32 	%f21, [%r49+-12];
	ld.const.f32 	%f22, [%rd22+-12];
	fma.rn.f32 	%f23, %f21, %f22, %f20;
	ld.shared.f32 	%f24, [%r49+-8];
	ld.const.f32 	%f25, [%rd22+-8];
	fma.rn.f32 	%f26, %f24, %f25, %f23;
	ld.shared.f32 	%f27, [%r49+-4];
	ld.const.f32 	%f28, [%rd22+-4];
	fma.rn.f32 	%f29, %f27, %f28, %f26;
	ld.shared.f32 	%f30, [%r49];
	ld.const.f32 	%f31, [%rd22];
	fma.rn.f32 	%f32, %f30, %f31, %f29;
	ld.shared.f32 	%f33, [%r49+4];
	ld.const.f32 	%f34, [%rd22+4];
	fma.rn.f32 	%f35, %f33, %f34, %f32;
	ld.shared.f32 	%f36, [%r49+8];
	ld.const.f32 	%f37, [%rd22+8];
	fma.rn.f32 	%f38, %f36, %f37, %f35;
	ld.shared.f32 	%f39, [%r49+12];
	ld.const.f32 	%f40, [%rd22+12];
	fma.rn.f32 	%f68, %f39, %f40, %f38;
	add.s32 	%r50, %r50, 8;
	add.s32 	%r49, %r49, 32;
	add.s64 	%rd22, %rd22, 32;
	setp.ne.s32 	%p7, %r50, 0;
	@%p7 bra 	$L__BB0_9;
$L__BB0_10:
	setp.eq.s32 	%p8, %r9, 0;
	@%p8 bra 	$L__BB0_18;
	and.b32  	%r18, %r24, 3;
	setp.lt.u32 	%p9, %r9, 4;
	@%p9 bra 	$L__BB0_13;
	add.s32 	%r35, %r52, %r1;
	shl.b32 	%r36, %r35, 2;
	mov.u32 	%r37, smem;
	add.s32 	%r38, %r37, %r36;
	ld.shared.f32 	%f42, [%r38];
	mul.wide.u32 	%rd10, %r52, 4;
	mov.u64 	%rd11, Kc;
	add.s64 	%rd12, %rd11, %rd10;
	ld.const.f32 	%f43, [%rd12];
	fma.rn.f32 	%f44, %f42, %f43, %f68;
	ld.shared.f32 	%f45, [%r38+4];
	ld.const.f32 	%f46, [%rd12+4];
	fma.rn.f32 	%f47, %f45, %f46, %f44;
	ld.shared.f32 	%f48, [%r38+8];
	ld.const.f32 	%f49, [%rd12+8];
	fma.rn.f32 	%f50, %f48, %f49, %f47;
	ld.shared.f32 	%f51, [%r38+12];
	ld.const.f32 	%f52, [%rd12+12];
	fma.rn.f32 	%f68, %f51, %f52, %f50;
	add.s32 	%r52, %r52, 4;
$L__BB0_13:
	setp.eq.s32 	%p10, %r18, 0;
	@%p10 bra 	$L__BB0_18;
	setp.eq.s32 	%p11, %r18, 1;
	@%p11 bra 	$L__BB0_16;
	add.s32 	%r39, %r52, %r1;
	shl.b32 	%r40, %r39, 2;
	mov.u32 	%r41, smem;
	add.s32 	%r42, %r41, %r40;
	ld.shared.f32 	%f54, [%r42];
	mul.wide.u32 	%rd13, %r52, 4;
	mov.u64 	%rd14, Kc;
	add.s64 	%rd15, %rd14, %rd13;
	ld.const.f32 	%f55, [%rd15];
	fma.rn.f32 	%f56, %f54, %f55, %f68;
	ld.shared.f32 	%f57, [%r42+4];
	ld.const.f32 	%f58, [%rd15+4];
	fma.rn.f32 	%f68, %f57, %f58, %f56;
	add.s32 	%r52, %r52, 2;
$L__BB0_16:
	and.b32  	%r43, %r24, 1;
	setp.eq.b32 	%p12, %r43, 1;
	not.pred 	%p13, %p12;
	@%p13 bra 	$L__BB0_18;
	add.s32 	%r44, %r52, %r1;
	shl.b32 	%r45, %r44, 2;
	mov.u32 	%r46, smem;
	add.s32 	%r47, %r46, %r45;
	ld.shared.f32 	%f59, [%r47];
	mul.wide.u32 	%rd16, %r52, 4;
	mov.u64 	%rd17, Kc;
	add.s64 	%rd18, %rd17, %rd16;
	ld.const.f32 	%f60, [%rd18];
	fma.rn.f32 	%f68, %f59, %f60, %f68;
$L__BB0_18:
	cvta.to.global.u64 	%rd19, %rd5;
	mul.wide.s32 	%rd20, %r4, 4;
	add.s64 	%rd21, %rd19, %rd20;
	st.global.f32 	[%rd21], %f68;
$L__BB0_19:
	ret;

}


// ===== COMPILED SASS (sm_100) =====

	.target	sm_100

	.elftype	@"ET_EXEC"


//--------------------- .note.nv.tkinfo           --------------------------
	.section	.note.nv.tkinfo,"",@"SHT_NOTE"
	.sectionflags	@"SHF_NOTE_NV_TKINFO"
	.tkinfo
        /*0018*/ 	.word	0x00000002
        /*0030*/ 	.string	""
        /*0030*/ 	.string	"ptxas"
        /*0030*/ 	.string	"Cuda compilation tools, release 13.0, V13.0.88"
        /*0030*/ 	.string	"Build cuda_13.0.r13.0/compiler.36424714_0"
        /*0030*/ 	.string	"-arch sm_100 -m 64 "



//--------------------- .note.nv.cuinfo           --------------------------
	.section	.note.nv.cuinfo,"",@"SHT_NOTE"
	.sectionflags	@"SHF_NOTE_NV_CUINFO"
        /*0018*/ 	.short	0x0002
        /*001a*/ 	.short	0x0064
        /*001c*/ 	.short	0x0082
	.zero		2


//--------------------- .nv.info                  --------------------------
	.section	.nv.info,"",@"SHT_CUDA_INFO"
	.align	4


	//----- nvinfo : EIATTR_REGCOUNT
	.align		4
        /*0000*/ 	.byte	0x04, 0x2f
        /*0002*/ 	.short	(.L_2 - .L_1)
	.align		4
.L_1:
        /*0004*/ 	.word	index@(_Z21convolution_1d_kernelPKfS0_Pfii)
        /*0008*/ 	.word	0x00000015


	//----- nvinfo : EIATTR_FRAME_SIZE
	.align		4
.L_2:
        /*000c*/ 	.byte	0x04, 0x11
        /*000e*/ 	.short	(.L_4 - .L_3)
	.align		4
.L_3:
        /*0010*/ 	.word	index@(_Z21convolution_1d_kernelPKfS0_Pfii)
        /*0014*/ 	.word	0x00000000


	//----- nvinfo : EIATTR_MIN_STACK_SIZE
	.align		4
.L_4:
        /*0018*/ 	.byte	0x04, 0x12
        /*001a*/ 	.short	(.L_6 - .L_5)
	.align		4
.L_5:
        /*001c*/ 	.word	index@(_Z21convolution_1d_kernelPKfS0_Pfii)
        /*0020*/ 	.word	0x00000000
.L_6:


//--------------------- .nv.compat                --------------------------
	.section	.nv.compat,"",@"SHT_CUDA_COMPAT_INFO"
	.align	4
        /*0000*/ 	.byte	0x02, 0x09, 0x00, 0x00, 0x02, 0x02, 0x01, 0x00, 0x02, 0x05, 0x05, 0x00, 0x03, 0x07, 0x01, 0x01
        /*0010*/ 	.byte	0x02, 0x03, 0x00, 0x00, 0x02, 0x06, 0x01, 0x00, 0x04, 0x0b, 0x08, 0x00, 0x09, 0x00, 0x00, 0x00
        /*0020*/ 	.byte	0x00, 0x00, 0x00, 0x00


//--------------------- .nv.info._Z21convolution_1d_kernelPKfS0_Pfii --------------------------
	.section	.nv.info._Z21convolution_1d_kernelPKfS0_Pfii,"",@"SHT_CUDA_INFO"
	.sectionflags	@""
	.align	4


	//----- nvinfo : EIATTR_CUDA_API_VERSION
	.align		4
        /*0000*/ 	.byte	0x04, 0x37
        /*0002*/ 	.short	(.L_8 - .L_7)
.L_7:
        /*0004*/ 	.word	0x00000082


	//----- nvinfo : EIATTR_KPARAM_INFO
	.align		4
.L_8:
        /*0008*/ 	.byte	0x04, 0x17
        /*000a*/ 	.short	(.L_10 - .L_9)
.L_9:
        /*000c*/ 	.word	0x00000000
        /*0010*/ 	.short	0x0004
        /*0012*/ 	.short	0x001c
        /*0014*/ 	.byte	0x00, 0xf0, 0x11, 0x00


	//----- nvinfo : EIATTR_KPARAM_INFO
	.align		4
.L_10:
        /*0018*/ 	.byte	0x04, 0x17
        /*001a*/ 	.short	(.L_12 - .L_11)
.L_11:
        /*001c*/ 	.word	0x00000000
        /*0020*/ 	.short	0x0003
        /*0022*/ 	.short	0x0018
        /*0024*/ 	.byte	0x00, 0xf0, 0x11, 0x00


	//----- nvinfo : EIATTR_KPARAM_INFO
	.align		4
.L_12:
        /*0028*/ 	.byte	0x04, 0x17
        /*002a*/ 	.short	(.L_14 - .L_13)
.L_13:
        /*002c*/ 	.word	0x00000000
        /*0030*/ 	.short	0x0002
        /*0032*/ 	.short	0x0010
        /*0034*/ 	.byte	0x00, 0xf5, 0x21, 0x00


	//----- nvinfo : EIATTR_KPARAM_INFO
	.align		4
.L_14:
        /*0038*/ 	.byte	0x04, 0x17
        /*003a*/ 	.short	(.L_16 - .L_15)
.L_15:
        /*003c*/ 	.word	0x00000000
        /*0040*/ 	.short	0x0001
        /*0042*/ 	.short	0x0008
        /*0044*/ 	.byte	0x00, 0xf5, 0x21, 0x00


	//----- nvinfo : EIATTR_KPARAM_INFO
	.align		4
.L_16:
        /*0048*/ 	.byte	0x04, 0x17
        /*004a*/ 	.short	(.L_18 - .L_17)
.L_17:
        /*004c*/ 	.word	0x00000000
        /*0050*/ 	.short	0x0000
        /*0052*/ 	.short	0x0000
        /*0054*/ 	.byte	0x00, 0xf5, 0x21, 0x00


	//----- nvinfo : EIATTR_SPARSE_MMA_MASK
	.align		4
.L_18:
        /*0058*/ 	.byte	0x03, 0x50
        /*005a*/ 	.short	0x0000


	//----- nvinfo : EIATTR_MAXREG_COUNT
	.align		4
        /*005c*/ 	.byte	0x03, 0x1b
        /*005e*/ 	.short	0x00ff


	//----- nvinfo : EIATTR_NUM_BARRIERS
	.align		4
        /*0060*/ 	.byte	0x02, 0x4c
        /*0062*/ 	.byte	0x01
	.zero		1


	//----- nvinfo : EIATTR_MERCURY_ISA_VERSION
	.align		4
        /*0064*/ 	.byte	0x03, 0x5f
        /*0066*/ 	.short	0x0101


	//----- nvinfo : EIATTR_VRC_CTA_INIT_COUNT
	.align		4
        /*0068*/ 	.byte	0x02, 0x4a
	.zero		1
	.zero		1


	//----- nvinfo : EIATTR_EXIT_INSTR_OFFSETS
	.align		4
        /*006c*/ 	.byte	0x04, 0x1c
        /*006e*/ 	.short	(.L_20 - .L_19)


	//   ....[0]....
.L_19:
        /*0070*/ 	.word	0x00000230


	//   ....[1]....
        /*0074*/ 	.word	0x00000830


	//----- nvinfo : EIATTR_CRS_STACK_SIZE
	.align		4
.L_20:
        /*0078*/ 	.byte	0x04, 0x1e
        /*007a*/ 	.short	(.L_22 - .L_21)
.L_21:
        /*007c*/ 	.word	0x00000000


	//----- nvinfo : EIATTR_CBANK_PARAM_SIZE
	.align		4
.L_22:
        /*0080*/ 	.byte	0x03, 0x19
        /*0082*/ 	.short	0x0020


	//----- nvinfo : EIATTR_PARAM_CBANK
	.align		4
        /*0084*/ 	.byte	0x04, 0x0a
        /*0086*/ 	.short	(.L_24 - .L_23)
	.align		4
.L_23:
        /*0088*/ 	.word	index@(.nv.constant0._Z21convolution_1d_kernelPKfS0_Pfii)
        /*008c*/ 	.short	0x0380
        /*008e*/ 	.short	0x0020


	//----- nvinfo : EIATTR_SW_WAR
	.align		4
.L_24:
        /*0090*/ 	.byte	0x04, 0x36
        /*0092*/ 	.short	(.L_26 - .L_25)
.L_25:
        /*0094*/ 	.word	0x00000008
.L_26:


//--------------------- .nv.callgraph             --------------------------
	.section	.nv.callgraph,"",@"SHT_CUDA_CALLGRAPH"
	.align	4
	.sectionentsize	8
	.align		4
        /*0000*/ 	.word	0x00000000
	.align		4
        /*0004*/ 	.word	0xffffffff
	.align		4
        /*0008*/ 	.word	0x00000000
	.align		4
        /*000c*/ 	.word	0xfffffffe
	.align		4
        /*0010*/ 	.word	0x00000000
	.align		4
        /*0014*/ 	.word	0xfffffffd
	.align		4
        /*0018*/ 	.word	0x00000000
	.align		4
        /*001c*/ 	.word	0xfffffffc


//--------------------- .nv.constant3             --------------------------
	.section	.nv.constant3,"a",@progbits
	.align	4
.nv.constant3:
	.type		Kc,@object
	.size		Kc,(.L_0 - Kc)
Kc:
	.zero		8192
.L_0:


//--------------------- .text._Z21convolution_1d_kernelPKfS0_Pfii --------------------------
	.section	.text._Z21convolution_1d_kernelPKfS0_Pfii,"ax",@progbits
	.align	128
        .global         _Z21convolution_1d_kernelPKfS0_Pfii
        .type           _Z21convolution_1d_kernelPKfS0_Pfii,@function
        .size           _Z21convolution_1d_kernelPKfS0_Pfii,(.L_x_11 - _Z21convolution_1d_kernelPKfS0_Pfii)
        .other          _Z21convolution_1d_kernelPKfS0_Pfii,@"STO_CUDA_ENTRY STV_DEFAULT"
_Z21convolution_1d_kernelPKfS0_Pfii:
.text._Z21convolution_1d_kernelPKfS0_Pfii:
[----:B------:R-:W-:Y:S01]  /*0000*/  LDC R1, c[0x0][0x37c] ;  /* 0x0000df00ff017b82 */ /* 0x000fe20000000800 */
[----:B------:R-:W0:Y:S01]  /*0010*/  S2R R2, SR_TID.X ;  /* 0x0000000000027919 */ /* 0x000e220000002100 */
[----:B------:R-:W1:Y:S06]  /*0020*/  LDCU UR12, c[0x0][0x360] ;  /* 0x00006c00ff0c77ac */ /* 0x000e6c0008000800 */
[----:B------:R-:W2:Y:S01]  /*0030*/  S2UR UR4, SR_CTAID.X ;  /* 0x00000000000479c3 */ /* 0x000ea20000002500 */
[----:B------:R-:W-:Y:S01]  /*0040*/  BSSY.RECONVERGENT B0, `(.L_x_0) ;  /* 0x000001a000007945 */ /* 0x000fe20003800200 */
[----:B------:R-:W1:Y:S01]  /*0050*/  LDCU UR5, c[0x0][0x39c] ;  /* 0x00007380ff0577ac */ /* 0x000e620008000800 */
[----:B------:R-:W3:Y:S01]  /*0060*/  LDCU.64 UR10, c[0x0][0x358] ;  /* 0x00006b00ff0a77ac */ /* 0x000ee20008000a00 */
[----:B-1----:R-:W-:-:S02]  /*0070*/  UIADD3 UR5, UPT, UPT, UR12, -0x1, UR5 ;  /* 0xffffffff0c057890 */ /* 0x002fc4000fffe005 */
[----:B--2---:R-:W-:-:S04]  /*0080*/  UIMAD UR4, UR12, UR4, URZ ;  /* 0x000000040c0472a4 */ /* 0x004fc8000f8e02ff */
[C---:B0-----:R-:W-:Y:S02]  /*0090*/  ISETP.GE.AND P0, PT, R2.reuse, UR5, PT ;  /* 0x0000000502007c0c */ /* 0x041fe4000bf06270 */
[----:B------:R-:W-:-:S11]  /*00a0*/  IADD3 R0, PT, PT, R2, UR4, RZ ;  /* 0x0000000402007c10 */ /* 0x000fd6000fffe0ff */
[----:B---3--:R-:W-:Y:S05]  /*00b0*/  @P0 BRA `(.L_x_1) ;  /* 0x0000000000480947 */ /* 0x008fea0003800000 */
[----:B------:R-:W0:Y:S01]  /*00c0*/  LDC R8, c[0x0][0x398] ;  /* 0x0000e600ff087b82 */ /* 0x000e220000000800 */
[----:B------:R-:W-:-:S07]  /*00d0*/  MOV R3, R2 ;  /* 0x0000000200037202 */ /* 0x000fce0000000f00 */
[----:B------:R-:W1:Y:S02]  /*00e0*/  LDC.64 R6, c[0x0][0x380] ;  /* 0x0000e000ff067b82 */ /* 0x000e640000000a00 */
.L_x_4:
[----:B------:R-:W-:Y:S01]  /*00f0*/  IADD3 R5, PT, PT, R3, UR4, RZ ;  /* 0x0000000403057c10 */ /* 0x000fe2000fffe0ff */
[----:B------:R-:W-:Y:S03]  /*0100*/  BSSY.RECONVERGENT B1, `(.L_x_2) ;  /* 0x000000a000017945 */ /* 0x000fe60003800200 */
[----:B0-----:R-:W-:-:S13]  /*0110*/  ISETP.GE.AND P0, PT, R5, R8, PT ;  /* 0x000000080500720c */ /* 0x001fda0003f06270 */
[----:B------:R-:W-:Y:S05]  /*0120*/  @P0 BRA `(.L_x_3) ;  /* 0x00000000001c0947 */ /* 0x000fea0003800000 */
[----:B-1----:R-:W-:-:S06]  /*0130*/  IMAD.WIDE R4, R5, 0x4, R6 ;  /* 0x0000000405047825 */ /* 0x002fcc00078e0206 */
[----:B------:R-:W2:Y:S01]  /*0140*/  LDG.E R4, desc[UR10][R4.64] ;  /* 0x0000000a04047981 */ /* 0x000ea2000c1e1900 */
[----:B------:R-:W0:Y:S01]  /*0150*/  S2UR UR7, SR_CgaCtaId ;  /* 0x00000000000779c3 */ /* 0x000e220000008800 */
[----:B------:R-:W-:Y:S02]  /*0160*/  UMOV UR6, 0x400 ;  /* 0x0000040000067882 */ /* 0x000fe40000000000 */
[----:B0-----:R-:W-:-:S06]  /*0170*/  ULEA UR6, UR7, UR6, 0x18 ;  /* 0x0000000607067291 */ /* 0x001fcc000f8ec0ff */
[----:B------:R-:W-:-:S05]  /*0180*/  LEA R9, R3, UR6, 0x2 ;  /* 0x0000000603097c11 */ /* 0x000fca000f8e10ff */
[----:B--2---:R0:W-:Y:S02]  /*0190*/  STS [R9], R4 ;  /* 0x0000000409007388 */ /* 0x0041e40000000800 */
.L_x_3:
[----:B------:R-:W-:Y:S05]  /*01a0*/  BSYNC.RECONVERGENT B1 ;  /* 0x0000000000017941 */ /* 0x000fea0003800200 */
.L_x_2:
[----:B------:R-:W-:-:S04]  /*01b0*/  IADD3 R3, PT, PT, R3, UR12, RZ ;  /* 0x0000000c03037c10 */ /* 0x000fc8000fffe0ff */
[----:B------:R-:W-:-:S13]  /*01c0*/  ISETP.GE.AND P0, PT, R3, UR5, PT ;  /* 0x0000000503007c0c */ /* 0x000fda000bf06270 */
[----:B------:R-:W-:Y:S05]  /*01d0*/  @!P0 BRA `(.L_x_4) ;  /* 0xfffffffc00c48947 */ /* 0x000fea000383ffff */
.L_x_1:
[----:B------:R-:W-:Y:S05]  /*01e0*/  BSYNC.RECONVERGENT B0 ;  /* 0x0000000000007941 */ /* 0x000fea0003800200 */
.L_x_0:
[----:B------:R-:W2:Y:S02]  /*01f0*/  LDCU.64 UR8, c[0x0][0x398] ;  /* 0x00007300ff0877ac */ /* 0x000ea40008000a00 */
[----:B--2---:R-:W-:Y:S01]  /*0200*/  UIADD3 UR6, UPT, UPT, -UR9, UR8, URZ ;  /* 0x0000000809067290 */ /* 0x004fe2000fffe1ff */
[----:B------:R-:W-:Y:S05]  /*0210*/  BAR.SYNC.DEFER_BLOCKING 0x0 ;  /* 0x0000000000007b1d */ /* 0x000fea0000010000 */
[----:B------:R-:W-:-:S13]  /*0220*/  ISETP.GT.AND P0, PT, R0, UR6, PT ;  /* 0x0000000600007c0c */ /* 0x000fda000bf04270 */
[----:B------:R-:W-:Y:S05]  /*0230*/  @P0 EXIT ;  /* 0x000000000000094d */ /* 0x000fea0003800000 */
[----:B------:R-:W-:Y:S01]  /*0240*/  UISETP.GE.AND UP0, UPT, UR9, 0x1, UPT ;  /* 0x000000010900788c */ /* 0x000fe2000bf06270 */
[----:B------:R-:W-:-:S08]  /*0250*/  HFMA2 R3, -RZ, RZ, 0, 0 ;  /* 0x00000000ff037431 */ /* 0x000fd000000001ff */
[----:B------:R-:W-:Y:S05]  /*0260*/  BRA.U !UP0, `(.L_x_5) ;  /* 0x0000000508647547 */ /* 0x000fea000b800000 */
[----:B------:R-:W-:Y:S01]  /*0270*/  UISETP.GE.U32.AND UP1, UPT, UR9, 0x8, UPT ;  /* 0x000000080900788c */ /* 0x000fe2000bf26070 */
[----:B------:R-:W-:Y:S01]  /*0280*/  IMAD.MOV.U32 R3, RZ, RZ, RZ ;  /* 0x000000ffff037224 */ /* 0x000fe200078e00ff */
[----:B------:R-:W-:Y:S01]  /*0290*/  ULOP3.LUT UR6, UR9, 0x7, URZ, 0xc0, !UPT ;  /* 0x0000000709067892 */ /* 0x000fe2000f8ec0ff */
[----:B------:R-:W-:-:S03]  /*02a0*/  UMOV UR4, URZ ;  /* 0x000000ff00047c82 */ /* 0x000fc60008000000 */
[----:B------:R-:W-:-:S03]  /*02b0*/  UISETP.NE.AND UP0, UPT, UR6, URZ, UPT ;  /* 0x000000ff0600728c */ /* 0x000fc6000bf05270 */
[----:B------:R-:W-:Y:S08]  /*02c0*/  BRA.U !UP1, `(.L_x_6) ;  /* 0x0000000109887547 */ /* 0x000ff0000b800000 */
[----:B------:R-:W2:Y:S01]  /*02d0*/  S2UR UR5, SR_CgaCtaId ;  /* 0x00000000000579c3 */ /* 0x000ea20000008800 */
[----:B------:R-:W-:Y:S01]  /*02e0*/  UMOV UR4, 0x400 ;  /* 0x0000040000047882 */ /* 0x000fe20000000000 */
[----:B------:R-:W-:Y:S01]  /*02f0*/  MOV R3, RZ ;  /* 0x000000ff00037202 */ /* 0x000fe20000000f00 */
[----:B--2---:R-:W-:Y:S02]  /*0300*/  ULEA UR5, UR5, UR4, 0x18 ;  /* 0x0000000405057291 */ /* 0x004fe4000f8ec0ff */
[----:B------:R-:W-:-:S04]  /*0310*/  ULOP3.LUT UR4, UR9, 0x7ffffff8, URZ, 0xc0, !UPT ;  /* 0x7ffffff809047892 */ /* 0x000fc8000f8ec0ff */
[----:B0-----:R-:W-:Y:S01]  /*0320*/  LEA R4, R2, UR5, 0x2 ;  /* 0x0000000502047c11 */ /* 0x001fe2000f8e10ff */
[----:B------:R-:W-:Y:S01]  /*0330*/  UIADD3 UR7, UPT, UPT, -UR4, URZ, URZ ;  /* 0x000000ff04077290 */ /* 0x000fe2000fffe1ff */
[----:B------:R-:W-:Y:S02]  /*0340*/  UMOV UR5, 0x10 ;  /* 0x0000001000057882 */ /* 0x000fe40000000000 */
[----:B------:R-:W-:-:S09]  /*0350*/  IADD3 R4, PT, PT, R4, 0x10, RZ ;  /* 0x0000001004047810 */ /* 0x000fd20007ffe0ff */
.L_x_7:
[----:B-1----:R-:W0:Y:S01]  /*0360*/  LDS R6, [R4+-0x10] ;  /* 0xfffff00004067984 */ /* 0x002e220000000800 */
[----:B------:R-:W0:Y:S03]  /*0370*/  LDCU.64 UR12, c[0x3][UR5+-0x10] ;  /* 0x00fffe00050c77ac */ /* 0x000e260008000a00 */
[----:B------:R-:W1:Y:S01]  /*0380*/  LDS R5, [R4+-0xc] ;  /* 0xfffff40004057984 */ /* 0x000e620000000800 */
[----:B------:R-:W2:Y:S03]  /*0390*/  LDCU.64 UR14, c[0x3][UR5+-0x8] ;  /* 0x00ffff00050e77ac */ /* 0x000ea60008000a00 */
[----:B------:R-:W2:Y:S01]  /*03a0*/  LDS R8, [R4+-0x8] ;  /* 0xfffff80004087984 */ /* 0x000ea20000000800 */
[----:B------:R-:W3:Y:S03]  /*03b0*/  LDCU.64 UR16, c[0x3][UR5] ;  /* 0x00c00000051077ac */ /* 0x000ee60008000a00 */
[----:B------:R-:W4:Y:S01]  /*03c0*/  LDS R10, [R4+-0x4] ;  /* 0xfffffc00040a7984 */ /* 0x000f220000000800 */
[----:B------:R-:W-:-:S03]  /*03d0*/  UIADD3 UR7, UPT, UPT, UR7, 0x8, URZ ;  /* 0x0000000807077890 */ /* 0x000fc6000fffe0ff */
[----:B------:R-:W3:Y:S01]  /*03e0*/  LDS R12, [R4] ;  /* 0x00000000040c7984 */ /* 0x000ee20000000800 */
[----:B------:R-:W-:-:S03]  /*03f0*/  UISETP.NE.AND UP1, UPT, UR7, URZ, UPT ;  /* 0x000000ff0700728c */ /* 0x000fc6000bf25270 */
[----:B------:R-:W5:Y:S04]  /*0400*/  LDS R14, [R4+0x4] ;  /* 0x00000400040e7984 */ /* 0x000f680000000800 */
[----:B------:R-:W5:Y:S04]  /*0410*/  LDS R16, [R4+0x8] ;  /* 0x0000080004107984 */ /* 0x000f680000000800 */
[----:B------:R0:W5:Y:S02]  /*0420*/  LDS R18, [R4+0xc] ;  /* 0x00000c0004127984 */ /* 0x0001640000000800 */
[----:B0-----:R-:W-:-:S02]  /*0430*/  VIADD R4, R4, 0x20 ;  /* 0x0000002004047836 */ /* 0x001fc40000000000 */
[----:B------:R-:W-:-:S04]  /*0440*/  FFMA R6, R6, UR12, R3 ;  /* 0x0000000c06067c23 */ /* 0x000fc80008000003 */
[----:B-1----:R-:W-:Y:S01]  /*0450*/  FFMA R5, R5, UR13, R6 ;  /* 0x0000000d05057c23 */ /* 0x002fe20008000006 */
[----:B------:R-:W0:Y:S03]  /*0460*/  LDCU.64 UR12, c[0x3][UR5+0x8] ;  /* 0x00c00100050c77ac */ /* 0x000e260008000a00 */
[----:B--2---:R-:W-:Y:S01]  /*0470*/  FFMA R5, R8, UR14, R5 ;  /* 0x0000000e08057c23 */ /* 0x004fe20008000005 */
[----:B------:R-:W-:-:S03]  /*0480*/  UIADD3 UR5, UPT, UPT, UR5, 0x20, URZ ;  /* 0x0000002005057890 */ /* 0x000fc6000fffe0ff */
[----:B----4-:R-:W-:-:S04]  /*0490*/  FFMA R5, R10, UR15, R5 ;  /* 0x0000000f0a057c23 */ /* 0x010fc80008000005 */
[----:B---3--:R-:W-:-:S04]  /*04a0*/  FFMA R5, R12, UR16, R5 ;  /* 0x000000100c057c23 */ /* 0x008fc80008000005 */
[----:B-----5:R-:W-:-:S04]  /*04b0*/  FFMA R5, R14, UR17, R5 ;  /* 0x000000110e057c23 */ /* 0x020fc80008000005 */
[----:B0-----:R-:W-:-:S04]  /*04c0*/  FFMA R5, R16, UR12, R5 ;  /* 0x0000000c10057c23 */ /* 0x001fc80008000005 */
[----:B------:R-:W-:Y:S01]  /*04d0*/  FFMA R3, R18, UR13, R5 ;  /* 0x0000000d12037c23 */ /* 0x000fe20008000005 */
[----:B------:R-:W-:Y:S06]  /*04e0*/  BRA.U UP1, `(.L_x_7) ;  /* 0xfffffffd019c7547 */ /* 0x000fec000b83ffff */
.L_x_6:
[----:B------:R-:W-:Y:S05]  /*04f0*/  BRA.U !UP0, `(.L_x_5) ;  /* 0x0000000108c07547 */ /* 0x000fea000b800000 */
[----:B------:R-:W-:Y:S02]  /*0500*/  UISETP.GE.U32.AND UP0, UPT, UR6, 0x4, UPT ;  /* 0x000000040600788c */ /* 0x000fe4000bf06070 */
[----:B------:R-:W-:-:S04]  /*0510*/  ULOP3.LUT UR8, UR9, 0x3, URZ, 0xc0, !UPT ;  /* 0x0000000309087892 */ /* 0x000fc8000f8ec0ff */
[----:B------:R-:W-:-:S03]  /*0520*/  UISETP.NE.AND UP1, UPT, UR8, URZ, UPT ;  /* 0x000000ff0800728c */ /* 0x000fc6000bf25270 */
[----:B------:R-:W-:Y:S08]  /*0530*/  BRA.U !UP0, `(.L_x_8) ;  /* 0x0000000108447547 */ /* 0x000ff0000b800000 */
[----:B------:R-:W2:Y:S01]  /*0540*/  S2UR UR6, SR_CgaCtaId ;  /* 0x00000000000679c3 */ /* 0x000ea20000008800 */
[----:B------:R-:W-:Y:S01]  /*0550*/  UMOV UR5, 0x400 ;  /* 0x0000040000057882 */ /* 0x000fe20000000000 */
[----:B0-----:R-:W-:Y:S01]  /*0560*/  IADD3 R4, PT, PT, R2, UR4, RZ ;  /* 0x0000000402047c10 */ /* 0x001fe2000fffe0ff */
[----:B--2---:R-:W-:-:S06]  /*0570*/  ULEA UR5, UR6, UR5, 0x18 ;  /* 0x0000000506057291 */ /* 0x004fcc000f8ec0ff */
[----:B------:R-:W-:Y:S01]  /*0580*/  LEA R4, R4, UR5, 0x2 ;  /* 0x0000000504047c11 */ /* 0x000fe2000f8e10ff */
[----:B------:R-:W-:Y:S02]  /*0590*/  USHF.L.U32 UR5, UR4, 0x2, URZ ;  /* 0x0000000204057899 */ /* 0x000fe400080006ff */
[----:B------:R-:W-:Y:S02]  /*05a0*/  UIADD3 UR4, UPT, UPT, UR4, 0x4, URZ ;  /* 0x0000000404047890 */ /* 0x000fe4000fffe0ff */
[----:B-1----:R-:W0:Y:S04]  /*05b0*/  LDS R6, [R4] ;  /* 0x0000000004067984 */ /* 0x002e280000000800 */
[----:B------:R-:W1:Y:S04]  /*05c0*/  LDS R5, [R4+0x4] ;  /* 0x0000040004057984 */ /* 0x000e680000000800 */
[----:B------:R-:W2:Y:S01]  /*05d0*/  LDS R8, [R4+0x8] ;  /* 0x0000080004087984 */ /* 0x000ea20000000800 */
[----:B------:R-:W0:Y:S03]  /*05e0*/  LDCU.64 UR12, c[0x3][UR5] ;  /* 0x00c00000050c77ac */ /* 0x000e260008000a00 */
[----:B------:R-:W3:Y:S01]  /*05f0*/  LDS R10, [R4+0xc] ;  /* 0x00000c00040a7984 */ /* 0x000ee20000000800 */
[----:B------:R-:W2:Y:S01]  /*0600*/  LDCU.64 UR6, c[0x3][UR5+0x8] ;  /* 0x00c00100050677ac */ /* 0x000ea20008000a00 */
[----:B0-----:R-:W-:-:S04]  /*0610*/  FFMA R6, R6, UR12, R3 ;  /* 0x0000000c06067c23 */ /* 0x001fc80008000003 */
[----:B-1----:R-:W-:-:S04]  /*0620*/  FFMA R5, R5, UR13, R6 ;  /* 0x0000000d05057c23 */ /* 0x002fc80008000006 */
[----:B--2---:R-:W-:-:S04]  /*0630*/  FFMA R5, R8, UR6, R5 ;  /* 0x0000000608057c23 */ /* 0x004fc80008000005 */
[----:B---3--:R-:W-:-:S07]  /*0640*/  FFMA R3, R10, UR7, R5 ;  /* 0x000000070a037c23 */ /* 0x008fce0008000005 */
.L_x_8:
[----:B------:R-:W-:Y:S05]  /*0650*/  BRA.U !UP1, `(.L_x_5) ;  /* 0x0000000109687547 */ /* 0x000fea000b800000 */
[----:B------:R-:W-:Y:S02]  /*0660*/  UISETP.NE.AND UP0, UPT, UR8, 0x1, UPT ;  /* 0x000000010800788c */ /* 0x000fe4000bf05270 */
[----:B------:R-:W-:-:S04]  /*0670*/  ULOP3.LUT UR5, UR9, 0x1, URZ, 0xc0, !UPT ;  /* 0x0000000109057892 */ /* 0x000fc8000f8ec0ff */
[----:B------:R-:W-:-:S03]  /*0680*/  UISETP.NE.U32.AND UP1, UPT, UR5, 0x1, UPT ;  /* 0x000000010500788c */ /* 0x000fc6000bf25070 */
        /* <DEDUP_REMOVED lines=10> */
[----:B------:R-:W0:Y:S02]  /*0730*/  LDCU.64 UR6, c[0x3][UR5] ;  /* 0x00c00000050677ac */ /* 0x000e240008000a00 */
[----:B0-----:R-:W-:-:S04]  /*0740*/  FFMA R3, R6, UR6, R3 ;  /* 0x0000000606037c23 */ /* 0x001fc80008000003 */
[----:B-1----:R-:W-:-:S07]  /*0750*/  FFMA R3, R8, UR7, R3 ;  /* 0x0000000708037c23 */ /* 0x002fce0008000003 */
.L_x_9:
[----:B------:R-:W-:Y:S05]  /*0760*/  BRA.U UP1, `(.L_x_5) ;  /* 0x0000000101247547 */ /* 0x000fea000b800000 */
[----:B------:R-:W2:Y:S01]  /*0770*/  S2UR UR6, SR_CgaCtaId ;  /* 0x00000000000679c3 */ /* 0x000ea20000008800 */
[----:B------:R-:W-:Y:S01]  /*0780*/  UMOV UR5, 0x400 ;  /* 0x0000040000057882 */ /* 0x000fe20000000000 */
[----:B------:R-:W-:Y:S01]  /*0790*/  IADD3 R2, PT, PT, R2, UR4, RZ ;  /* 0x0000000402027c10 */ /* 0x000fe2000fffe0ff */
[----:B------:R-:W-:-:S12]  /*07a0*/  USHF.L.U32 UR4, UR4, 0x2, URZ ;  /* 0x0000000204047899 */ /* 0x000fd800080006ff */
[----:B------:R-:W3:Y:S01]  /*07b0*/  LDCU UR4, c[0x3][UR4] ;  /* 0x00c00000040477ac */ /* 0x000ee20008000800 */
[----:B--2---:R-:W-:-:S06]  /*07c0*/  ULEA UR5, UR6, UR5, 0x18 ;  /* 0x0000000506057291 */ /* 0x004fcc000f8ec0ff */
[----:B------:R-:W-:-:S06]  /*07d0*/  LEA R2, R2, UR5, 0x2 ;  /* 0x0000000502027c11 */ /* 0x000fcc000f8e10ff */
[----:B------:R-:W3:Y:S02]  /*07e0*/  LDS R2, [R2] ;  /* 0x0000000002027984 */ /* 0x000ee40000000800 */
[----:B---3--:R-:W-:-:S07]  /*07f0*/  FFMA R3, R2, UR4, R3 ;  /* 0x0000000402037c23 */ /* 0x008fce0008000003 */
.L_x_5:
[----:B0-----:R-:W0:Y:S02]  /*0800*/  LDC.64 R4, c[0x0][0x390] ;  /* 0x0000e400ff047b82 */ /* 0x001e240000000a00 */
[----:B0-----:R-:W-:-:S05]  /*0810*/  IMAD.WIDE R4, R0, 0x4, R4 ;  /* 0x0000000400047825 */ /* 0x001fca00078e0204 */
[----:B------:R-:W-:Y:S01]  /*0820*/  STG.E desc[UR10][R4.64], R3 ;  /* 0x0000000304007986 */ /* 0x000fe2000c10190a */
[----:B------:R-:W-:Y:S05]  /*0830*/  EXIT ;  /* 0x000000000000794d */ /* 0x000fea0003800000 */
.L_x_10:
[----:B------:R-:W-:-:S00]  /*0840*/  BRA `(.L_x_10) ;  /* 0xfffffffc00fc7947 */ /* 0x000fc0000383ffff */
[----:B------:R-:W-:-:S00]  /*0850*/  NOP ;  /* 0x0000000000007918 */ /* 0x000fc00000000000 */
        /* <DEDUP_REMOVED lines=10> */
.L_x_11:


//--------------------- .nv.shared._Z21convolution_1d_kernelPKfS0_Pfii --------------------------
	.section	.nv.shared._Z21convolution_1d_kernelPKfS0_Pfii,"aw",@nobits
	.sectionflags	@""
	.align	16
	.zero		1024


//--------------------- .nv.shared.reserved.0     --------------------------
	.section	.nv.shared.reserved.0,"aw",@nobits
	.weak		__nv_reservedSMEM_offset_0_alias
	.size		__nv_reservedSMEM_offset_0_alias, 0, 64
	.other		__nv_reservedSMEM_offset_0_alias,@"STO_CUDA_RESERVED_SHARED STV_DEFAULT"
__nv_reservedSMEM_offset_0_alias:
	.zero		0
	.zero		64


//--------------------- .nv.constant0._Z21convolution_1d_kernelPKfS0_Pfii --------------------------
	.section	.nv.constant0._Z21convolution_1d_kernelPKfS0_Pfii,"a",@progbits
	.sectionflags	@""
	.align	4
.nv.constant0._Z21convolution_1d_kernelPKfS0_Pfii:
	.zero		928


//--------------------- SYMBOLS --------------------------

	.type		.nv.reservedSmem.offset0,@object
	.size		.nv.reservedSmem.offset0,0x4
	.type		.nv.reservedSmem.cap,@object
	.size		.nv.reservedSmem.cap,0x4
